//
// Generated by NVIDIA NVVM Compiler
//
// Compiler Build ID: CL-36424714
// Cuda compilation tools, release 13.0, V13.0.88
// Based on NVVM 20.0.0
//

.version 9.0
.target sm_100
.address_size 64

	// .globl	_Z25gpu_matrix_multiply_basicPKfS0_Pfiii
// _ZZ26gpu_matrix_multiply_sharedPKfS0_PfiiiE2sA has been demoted
// _ZZ26gpu_matrix_multiply_sharedPKfS0_PfiiiE2sB has been demoted

.visible .entry _Z25gpu_matrix_multiply_basicPKfS0_Pfiii(
	.param .u64 .ptr .align 1 _Z25gpu_matrix_multiply_basicPKfS0_Pfiii_param_0,
	.param .u64 .ptr .align 1 _Z25gpu_matrix_multiply_basicPKfS0_Pfiii_param_1,
	.param .u64 .ptr .align 1 _Z25gpu_matrix_multiply_basicPKfS0_Pfiii_param_2,
	.param .u32 _Z25gpu_matrix_multiply_basicPKfS0_Pfiii_param_3,
	.param .u32 _Z25gpu_matrix_multiply_basicPKfS0_Pfiii_param_4,
	.param .u32 _Z25gpu_matrix_multiply_basicPKfS0_Pfiii_param_5
)
{
	.reg .pred 	%p<13>;
	.reg .b32 	%r<41>;
	.reg .b32 	%f<68>;
	.reg .b64 	%rd<53>;

	ld.param.u64 	%rd7, [_Z25gpu_matrix_multiply_basicPKfS0_Pfiii_param_0];
	ld.param.u64 	%rd8, [_Z25gpu_matrix_multiply_basicPKfS0_Pfiii_param_1];
	ld.param.u64 	%rd6, [_Z25gpu_matrix_multiply_basicPKfS0_Pfiii_param_2];
	ld.param.u32 	%r20, [_Z25gpu_matrix_multiply_basicPKfS0_Pfiii_param_3];
	ld.param.u32 	%r18, [_Z25gpu_matrix_multiply_basicPKfS0_Pfiii_param_4];
	ld.param.u32 	%r19, [_Z25gpu_matrix_multiply_basicPKfS0_Pfiii_param_5];
	cvta.to.global.u64 	%rd1, %rd8;
	cvta.to.global.u64 	%rd2, %rd7;
	mov.u32 	%r21, %ctaid.y;
	mov.u32 	%r22, %ntid.y;
	mov.u32 	%r23, %tid.y;
	mad.lo.s32 	%r1, %r21, %r22, %r23;
	mov.u32 	%r24, %ctaid.x;
	mov.u32 	%r25, %ntid.x;
	mov.u32 	%r26, %tid.x;
	mad.lo.s32 	%r2, %r24, %r25, %r26;
	setp.ge.s32 	%p1, %r1, %r20;
	setp.ge.s32 	%p2, %r2, %r19;
	or.pred  	%p3, %p1, %p2;
	@%p3 bra 	$L__BB0_14;
	setp.lt.s32 	%p4, %r18, 1;
	mov.f32 	%f67, 0f00000000;
	@%p4 bra 	$L__BB0_13;
	mul.lo.s32 	%r3, %r18, %r1;
	and.b32  	%r4, %r18, 7;
	setp.lt.u32 	%p5, %r18, 8;
	mov.f32 	%f67, 0f00000000;
	mov.b32 	%r39, 0;
	@%p5 bra 	$L__BB0_5;
	and.b32  	%r39, %r18, 2147483640;
	neg.s32 	%r37, %r39;
	shl.b32 	%r7, %r19, 3;
	mul.wide.u32 	%rd9, %r3, 4;
	add.s64 	%rd10, %rd9, %rd2;
	add.s64 	%rd52, %rd10, 16;
	mov.f32 	%f67, 0f00000000;
	mul.wide.s32 	%rd13, %r19, 4;
	mov.u32 	%r36, %r2;
$L__BB0_4:
	.pragma "nounroll";
	ld.global.f32 	%f17, [%rd52+-16];
	mul.wide.s32 	%rd11, %r36, 4;
	add.s64 	%rd12, %rd1, %rd11;
	ld.global.f32 	%f18, [%rd12];
	fma.rn.f32 	%f19, %f17, %f18, %f67;
	ld.global.f32 	%f20, [%rd52+-12];
	add.s64 	%rd14, %rd12, %rd13;
	ld.global.f32 	%f21, [%rd14];
	fma.rn.f32 	%f22, %f20, %f21, %f19;
	ld.global.f32 	%f23, [%rd52+-8];
	add.s64 	%rd15, %rd14, %rd13;
	ld.global.f32 	%f24, [%rd15];
	fma.rn.f32 	%f25, %f23, %f24, %f22;
	ld.global.f32 	%f26, [%rd52+-4];
	add.s64 	%rd16, %rd15, %rd13;
	ld.global.f32 	%f27, [%rd16];
	fma.rn.f32 	%f28, %f26, %f27, %f25;
	ld.global.f32 	%f29, [%rd52];
	add.s64 	%rd17, %rd16, %rd13;
	ld.global.f32 	%f30, [%rd17];
	fma.rn.f32 	%f31, %f29, %f30, %f28;
	ld.global.f32 	%f32, [%rd52+4];
	add.s64 	%rd18, %rd17, %rd13;
	ld.global.f32 	%f33, [%rd18];
	fma.rn.f32 	%f34, %f32, %f33, %f31;
	ld.global.f32 	%f35, [%rd52+8];
	add.s64 	%rd19, %rd18, %rd13;
	ld.global.f32 	%f36, [%rd19];
	fma.rn.f32 	%f37, %f35, %f36, %f34;
	ld.global.f32 	%f38, [%rd52+12];
	add.s64 	%rd20, %rd19, %rd13;
	ld.global.f32 	%f39, [%rd20];
	fma.rn.f32 	%f67, %f38, %f39, %f37;
	add.s32 	%r37, %r37, 8;
	add.s32 	%r36, %r36, %r7;
	add.s64 	%rd52, %rd52, 32;
	setp.ne.s32 	%p6, %r37, 0;
	@%p6 bra 	$L__BB0_4;
$L__BB0_5:
	setp.eq.s32 	%p7, %r4, 0;
	@%p7 bra 	$L__BB0_13;
	and.b32  	%r13, %r18, 3;
	setp.lt.u32 	%p8, %r4, 4;
	@%p8 bra 	$L__BB0_8;
	add.s32 	%r28, %r39, %r3;
	mul.wide.u32 	%rd21, %r28, 4;
	add.s64 	%rd22, %rd2, %rd21;
	ld.global.f32 	%f41, [%rd22];
	mad.lo.s32 	%r29, %r39, %r19, %r2;
	mul.wide.s32 	%rd23, %r29, 4;
	add.s64 	%rd24, %rd1, %rd23;
	ld.global.f32 	%f42, [%rd24];
	fma.rn.f32 	%f43, %f41, %f42, %f67;
	cvt.u64.u32 	%rd25, %r3;
	cvt.u64.u32 	%rd26, %r39;
	add.s64 	%rd27, %rd26, %rd25;
	shl.b64 	%rd28, %rd27, 2;
	add.s64 	%rd29, %rd2, %rd28;
	ld.global.f32 	%f44, [%rd29+4];
	mul.wide.s32 	%rd30, %r19, 4;
	add.s64 	%rd31, %rd24, %rd30;
	ld.global.f32 	%f45, [%rd31];
	fma.rn.f32 	%f46, %f44, %f45, %f43;
	ld.global.f32 	%f47, [%rd29+8];
	add.s64 	%rd32, %rd31, %rd30;
	ld.global.f32 	%f48, [%rd32];
	fma.rn.f32 	%f49, %f47, %f48, %f46;
	ld.global.f32 	%f50, [%rd29+12];
	add.s64 	%rd33, %rd32, %rd30;
	ld.global.f32 	%f51, [%rd33];
	fma.rn.f32 	%f67, %f50, %f51, %f49;
	add.s32 	%r39, %r39, 4;
$L__BB0_8:
	setp.eq.s32 	%p9, %r13, 0;
	@%p9 bra 	$L__BB0_13;
	setp.eq.s32 	%p10, %r13, 1;
	@%p10 bra 	$L__BB0_11;
	add.s32 	%r30, %r39, %r3;
	mul.wide.u32 	%rd34, %r30, 4;
	add.s64 	%rd35, %rd2, %rd34;
	ld.global.f32 	%f53, [%rd35];
	mad.lo.s32 	%r31, %r39, %r19, %r2;
	mul.wide.s32 	%rd36, %r31, 4;
	add.s64 	%rd37, %rd1, %rd36;
	ld.global.f32 	%f54, [%rd37];
	fma.rn.f32 	%f55, %f53, %f54, %f67;
	cvt.u64.u32 	%rd38, %r3;
	cvt.u64.u32 	%rd39, %r39;
	add.s64 	%rd40, %rd39, %rd38;
	shl.b64 	%rd41, %rd40, 2;
	add.s64 	%rd42, %rd2, %rd41;
	ld.global.f32 	%f56, [%rd42+4];
	mul.wide.s32 	%rd43, %r19, 4;
	add.s64 	%rd44, %rd37, %rd43;
	ld.global.f32 	%f57, [%rd44];
	fma.rn.f32 	%f67, %f56, %f57, %f55;
	add.s32 	%r39, %r39, 2;
$L__BB0_11:
	and.b32  	%r32, %r18, 1;
	setp.eq.b32 	%p11, %r32, 1;
	not.pred 	%p12, %p11;
	@%p12 bra 	$L__BB0_13;
	add.s32 	%r33, %r39, %r3;
	mul.wide.u32 	%rd45, %r33, 4;
	add.s64 	%rd46, %rd2, %rd45;
	ld.global.f32 	%f58, [%rd46];
	mad.lo.s32 	%r34, %r39, %r19, %r2;
	mul.wide.s32 	%rd47, %r34, 4;
	add.s64 	%rd48, %rd1, %rd47;
	ld.global.f32 	%f59, [%rd48];
	fma.rn.f32 	%f67, %f58, %f59, %f67;
$L__BB0_13:
	mad.lo.s32 	%r35, %r19, %r1, %r2;
	cvta.to.global.u64 	%rd49, %rd6;
	mul.wide.s32 	%rd50, %r35, 4;
	add.s64 	%rd51, %rd49, %rd50;
	st.global.f32 	[%rd51], %f67;
$L__BB0_14:
	ret;

}
	// .globl	_Z26gpu_matrix_multiply_sharedPKfS0_Pfiii
.visible .entry _Z26gpu_matrix_multiply_sharedPKfS0_Pfiii(
	.param .u64 .ptr .align 1 _Z26gpu_matrix_multiply_sharedPKfS0_Pfiii_param_0,
	.param .u64 .ptr .align 1 _Z26gpu_matrix_multiply_sharedPKfS0_Pfiii_param_1,
	.param .u64 .ptr .align 1 _Z26gpu_matrix_multiply_sharedPKfS0_Pfiii_param_2,
	.param .u32 _Z26gpu_matrix_multiply_sharedPKfS0_Pfiii_param_3,
	.param .u32 _Z26gpu_matrix_multiply_sharedPKfS0_Pfiii_param_4,
	.param .u32 _Z26gpu_matrix_multiply_sharedPKfS0_Pfiii_param_5
)
{
	.reg .pred 	%p<12>;
	.reg .b32 	%r<43>;
	.reg .b32 	%f<111>;
	.reg .b64 	%rd<13>;
	// demoted variable
	.shared .align 4 .b8 _ZZ26gpu_matrix_multiply_sharedPKfS0_PfiiiE2sA[4096];
	// demoted variable
	.shared .align 4 .b8 _ZZ26gpu_matrix_multiply_sharedPKfS0_PfiiiE2sB[4224];
	ld.param.u64 	%rd3, [_Z26gpu_matrix_multiply_sharedPKfS0_Pfiii_param_0];
	ld.param.u64 	%rd4, [_Z26gpu_matrix_multiply_sharedPKfS0_Pfiii_param_1];
	ld.param.u64 	%rd5, [_Z26gpu_matrix_multiply_sharedPKfS0_Pfiii_param_2];
	ld.param.u32 	%r24, [_Z26gpu_matrix_multiply_sharedPKfS0_Pfiii_param_3];
	ld.param.u32 	%r25, [_Z26gpu_matrix_multiply_sharedPKfS0_Pfiii_param_4];
	ld.param.u32 	%r26, [_Z26gpu_matrix_multiply_sharedPKfS0_Pfiii_param_5];
	mov.u32 	%r27, %ctaid.y;
	shl.b32 	%r28, %r27, 5;
	mov.u32 	%r40, %tid.y;
	add.s32 	%r2, %r28, %r40;
	mov.u32 	%r29, %ctaid.x;
	shl.b32 	%r3, %r29, 5;
	mov.u32 	%r38, %tid.x;
	add.s32 	%r5, %r3, %r38;
	setp.lt.s32 	%p1, %r25, 1;
	mov.f32 	%f110, 0f00000000;
	@%p1 bra 	$L__BB1_7;
	add.s32 	%r30, %r25, 31;
	shr.u32 	%r31, %r30, 5;
	shl.b32 	%r32, %r40, 7;
	mov.u32 	%r33, _ZZ26gpu_matrix_multiply_sharedPKfS0_PfiiiE2sA;
	add.s32 	%r6, %r33, %r32;
	shl.b32 	%r34, %r38, 2;
	add.s32 	%r7, %r6, %r34;
	mov.u32 	%r35, _ZZ26gpu_matrix_multiply_sharedPKfS0_PfiiiE2sB;
	add.s32 	%r9, %r35, %r34;
	mad.lo.s32 	%r8, %r40, 132, %r9;
	neg.s32 	%r42, %r31;
	mad.lo.s32 	%r36, %r40, %r26, %r38;
	add.s32 	%r41, %r36, %r3;
	shl.b32 	%r12, %r26, 5;
	mad.lo.s32 	%r39, %r25, %r2, %r38;
	cvta.to.global.u64 	%rd1, %rd3;
	cvta.to.global.u64 	%rd2, %rd4;
	mov.f32 	%f110, 0f00000000;
$L__BB1_2:
	setp.ge.s32 	%p2, %r2, %r24;
	setp.ge.u32 	%p3, %r38, %r25;
	mov.f32 	%f108, 0f00000000;
	or.pred  	%p4, %p2, %p3;
	@%p4 bra 	$L__BB1_4;
	mul.wide.u32 	%rd6, %r39, 4;
	add.s64 	%rd7, %rd1, %rd6;
	ld.global.f32 	%f108, [%rd7];
$L__BB1_4:
	setp.ge.s32 	%p5, %r5, %r26;
	st.shared.f32 	[%r7], %f108;
	setp.ge.u32 	%p6, %r40, %r25;
	mov.f32 	%f109, 0f00000000;
	or.pred  	%p7, %p5, %p6;
	@%p7 bra 	$L__BB1_6;
	mul.wide.u32 	%rd8, %r41, 4;
	add.s64 	%rd9, %rd2, %rd8;
	ld.global.f32 	%f109, [%rd9];
$L__BB1_6:
	st.shared.f32 	[%r8], %f109;
	bar.sync 	0;
	ld.shared.f32 	%f12, [%r6];
	ld.shared.f32 	%f13, [%r9];
	fma.rn.f32 	%f14, %f12, %f13, %f110;
	ld.shared.f32 	%f15, [%r6+4];
	ld.shared.f32 	%f16, [%r9+132];
	fma.rn.f32 	%f17, %f15, %f16, %f14;
	ld.shared.f32 	%f18, [%r6+8];
	ld.shared.f32 	%f19, [%r9+264];
	fma.rn.f32 	%f20, %f18, %f19, %f17;
	ld.shared.f32 	%f21, [%r6+12];
	ld.shared.f32 	%f22, [%r9+396];
	fma.rn.f32 	%f23, %f21, %f22, %f20;
	ld.shared.f32 	%f24, [%r6+16];
	ld.shared.f32 	%f25, [%r9+528];
	fma.rn.f32 	%f26, %f24, %f25, %f23;
	ld.shared.f32 	%f27, [%r6+20];
	ld.shared.f32 	%f28, [%r9+660];
	fma.rn.f32 	%f29, %f27, %f28, %f26;
	ld.shared.f32 	%f30, [%r6+24];
	ld.shared.f32 	%f31, [%r9+792];
	fma.rn.f32 	%f32, %f30, %f31, %f29;
	ld.shared.f32 	%f33, [%r6+28];
	ld.shared.f32 	%f34, [%r9+924];
	fma.rn.f32 	%f35, %f33, %f34, %f32;
	ld.shared.f32 	%f36, [%r6+32];
	ld.shared.f32 	%f37, [%r9+1056];
	fma.rn.f32 	%f38, %f36, %f37, %f35;
	ld.shared.f32 	%f39, [%r6+36];
	ld.shared.f32 	%f40, [%r9+1188];
	fma.rn.f32 	%f41, %f39, %f40, %f38;
	ld.shared.f32 	%f42, [%r6+40];
	ld.shared.f32 	%f43, [%r9+1320];
	fma.rn.f32 	%f44, %f42, %f43, %f41;
	ld.shared.f32 	%f45, [%r6+44];
	ld.shared.f32 	%f46, [%r9+1452];
	fma.rn.f32 	%f47, %f45, %f46, %f44;
	ld.shared.f32 	%f48, [%r6+48];
	ld.shared.f32 	%f49, [%r9+1584];
	fma.rn.f32 	%f50, %f48, %f49, %f47;
	ld.shared.f32 	%f51, [%r6+52];
	ld.shared.f32 	%f52, [%r9+1716];
	fma.rn.f32 	%f53, %f51, %f52, %f50;
	ld.shared.f32 	%f54, [%r6+56];
	ld.shared.f32 	%f55, [%r9+1848];
	fma.rn.f32 	%f56, %f54, %f55, %f53;
	ld.shared.f32 	%f57, [%r6+60];
	ld.shared.f32 	%f58, [%r9+1980];
	fma.rn.f32 	%f59, %f57, %f58, %f56;
	ld.shared.f32 	%f60, [%r6+64];
	ld.shared.f32 	%f61, [%r9+2112];
	fma.rn.f32 	%f62, %f60, %f61, %f59;
	ld.shared.f32 	%f63, [%r6+68];
	ld.shared.f32 	%f64, [%r9+2244];
	fma.rn.f32 	%f65, %f63, %f64, %f62;
	ld.shared.f32 	%f66, [%r6+72];
	ld.shared.f32 	%f67, [%r9+2376];
	fma.rn.f32 	%f68, %f66, %f67, %f65;
	ld.shared.f32 	%f69, [%r6+76];
	ld.shared.f32 	%f70, [%r9+2508];
	fma.rn.f32 	%f71, %f69, %f70, %f68;
	ld.shared.f32 	%f72, [%r6+80];
	ld.shared.f32 	%f73, [%r9+2640];
	fma.rn.f32 	%f74, %f72, %f73, %f71;
	ld.shared.f32 	%f75, [%r6+84];
	ld.shared.f32 	%f76, [%r9+2772];
	fma.rn.f32 	%f77, %f75, %f76, %f74;
	ld.shared.f32 	%f78, [%r6+88];
	ld.shared.f32 	%f79, [%r9+2904];
	fma.rn.f32 	%f80, %f78, %f79, %f77;
	ld.shared.f32 	%f81, [%r6+92];
	ld.shared.f32 	%f82, [%r9+3036];
	fma.rn.f32 	%f83, %f81, %f82, %f80;
	ld.shared.f32 	%f84, [%r6+96];
	ld.shared.f32 	%f85, [%r9+3168];
	fma.rn.f32 	%f86, %f84, %f85, %f83;
	ld.shared.f32 	%f87, [%r6+100];
	ld.shared.f32 	%f88, [%r9+3300];
	fma.rn.f32 	%f89, %f87, %f88, %f86;
	ld.shared.f32 	%f90, [%r6+104];
	ld.shared.f32 	%f91, [%r9+3432];
	fma.rn.f32 	%f92, %f90, %f91, %f89;
	ld.shared.f32 	%f93, [%r6+108];
	ld.shared.f32 	%f94, [%r9+3564];
	fma.rn.f32 	%f95, %f93, %f94, %f92;
	ld.shared.f32 	%f96, [%r6+112];
	ld.shared.f32 	%f97, [%r9+3696];
	fma.rn.f32 	%f98, %f96, %f97, %f95;
	ld.shared.f32 	%f99, [%r6+116];
	ld.shared.f32 	%f100, [%r9+3828];
	fma.rn.f32 	%f101, %f99, %f100, %f98;
	ld.shared.f32 	%f102, [%r6+120];
	ld.shared.f32 	%f103, [%r9+3960];
	fma.rn.f32 	%f104, %f102, %f103, %f101;
	ld.shared.f32 	%f105, [%r6+124];
	ld.shared.f32 	%f106, [%r9+4092];
	fma.rn.f32 	%f110, %f105, %f106, %f104;
	bar.sync 	0;
	add.s32 	%r42, %r42, 1;
	setp.ne.s32 	%p8, %r42, 0;
	add.s32 	%r41, %r41, %r12;
	add.s32 	%r40, %r40, 32;
	add.s32 	%r39, %r39, 32;
	add.s32 	%r38, %r38, 32;
	@%p8 bra 	$L__BB1_2;
$L__BB1_7:
	setp.ge.s32 	%p9, %r2, %r24;
	setp.ge.s32 	%p10, %r5, %r26;
	or.pred  	%p11, %p9, %p10;
	@%p11 bra 	$L__BB1_9;
	mad.lo.s32 	%r37, %r26, %r2, %r5;
	cvta.to.global.u64 	%rd10, %rd5;
	mul.wide.s32 	%rd11, %r37, 4;
	add.s64 	%rd12, %rd10, %rd11;
	st.global.f32 	[%rd12], %f110;
$L__BB1_9:
	ret;

}


// ===== COMPILED SASS (sm_100) =====

	.target	sm_100

	.elftype	@"ET_EXEC"


//--------------------- .note.nv.tkinfo           --------------------------
	.section	.note.nv.tkinfo,"",@"SHT_NOTE"
	.sectionflags	@"SHF_NOTE_NV_TKINFO"
	.tkinfo
        /*0018*/ 	.word	0x00000002
        /*0030*/ 	.string	""
        /*0030*/ 	.string	"ptxas"
        /*0030*/ 	.string	"Cuda compilation tools, release 13.0, V13.0.88"
        /*0030*/ 	.string	"Build cuda_13.0.r13.0/compiler.36424714_0"
        /*0030*/ 	.string	"-arch sm_100 -m 64 "



//--------------------- .note.nv.cuinfo           --------------------------
	.section	.note.nv.cuinfo,"",@"SHT_NOTE"
	.sectionflags	@"SHF_NOTE_NV_CUINFO"
        /*0018*/ 	.short	0x0002
        /*001a*/ 	.short	0x0064
        /*001c*/ 	.short	0x0082
	.zero		2


//--------------------- .nv.info                  --------------------------
	.section	.nv.info,"",@"SHT_CUDA_INFO"
	.align	4


	//----- nvinfo : EIATTR_REGCOUNT
	.align		4
        /*0000*/ 	.byte	0x04, 0x2f
        /*0002*/ 	.short	(.L_1 - .L_0)
	.align		4
.L_0:
        /*0004*/ 	.word	index@(_Z25gpu_matrix_multiply_basicPKfS0_Pfiii)
        /*0008*/ 	.word	0x00000020


	//----- nvinfo : EIATTR_FRAME_SIZE
	.align		4
.L_1:
        /*000c*/ 	.byte	0x04, 0x11
        /*000e*/ 	.short	(.L_3 - .L_2)
	.align		4
.L_2:
        /*0010*/ 	.word	index@(_Z25gpu_matrix_multiply_basicPKfS0_Pfiii)
        /*0014*/ 	.word	0x00000000


	//----- nvinfo : EIATTR_REGCOUNT
	.align		4
.L_3:
        /*0018*/ 	.byte	0x04, 0x2f
        /*001a*/ 	.short	(.L_5 - .L_4)
	.align		4
.L_4:
        /*001c*/ 	.word	index@(_Z26gpu_matrix_multiply_sharedPKfS0_Pfiii)
        /*0020*/ 	.word	0x00000020


	//----- nvinfo : EIATTR_FRAME_SIZE
	.align		4
.L_5:
        /*0024*/ 	.byte	0x04, 0x11
        /*0026*/ 	.short	(.L_7 - .L_6)
	.align		4
.L_6:
        /*0028*/ 	.word	index@(_Z26gpu_matrix_multiply_sharedPKfS0_Pfiii)
        /*002c*/ 	.word	0x00000000


	//----- nvinfo : EIATTR_MIN_STACK_SIZE
	.align		4
.L_7:
        /*0030*/ 	.byte	0x04, 0x12
        /*0032*/ 	.short	(.L_9 - .L_8)
	.align		4
.L_8:
        /*0034*/ 	.word	index@(_Z26gpu_matrix_multiply_sharedPKfS0_Pfiii)
        /*0038*/ 	.word	0x00000000


	//----- nvinfo : EIATTR_MIN_STACK_SIZE
	.align		4
.L_9:
        /*003c*/ 	.byte	0x04, 0x12
        /*003e*/ 	.short	(.L_11 - .L_10)
	.align		4
.L_10:
        /*0040*/ 	.word	index@(_Z25gpu_matrix_multiply_basicPKfS0_Pfiii)
        /*0044*/ 	.word	0x00000000
.L_11:


//--------------------- .nv.compat                --------------------------
	.section	.nv.compat,"",@"SHT_CUDA_COMPAT_INFO"
	.align	4
        /*0000*/ 	.byte	0x02, 0x09, 0x00, 0x00, 0x02, 0x02, 0x01, 0x00, 0x02, 0x05, 0x05, 0x00, 0x03, 0x07, 0x01, 0x01
        /*0010*/ 	.byte	0x02, 0x03, 0x00, 0x00, 0x02, 0x06, 0x01, 0x00, 0x04, 0x0b, 0x08, 0x00, 0x09, 0x00, 0x00, 0x00
        /*0020*/ 	.byte	0x00, 0x00, 0x00, 0x00


//--------------------- .nv.info._Z26gpu_matrix_multiply_sharedPKfS0_Pfiii --------------------------
	.section	.nv.info._Z26gpu_matrix_multiply_sharedPKfS0_Pfiii,"",@"SHT_CUDA_INFO"
	.sectionflags	@""
	.align	4


	//----- nvinfo : EIATTR_CUDA_API_VERSION
	.align		4
        /*0000*/ 	.byte	0x04, 0x37
        /*0002*/ 	.short	(.L_13 - .L_12)
.L_12:
        /*0004*/ 	.word	0x00000082


	//----- nvinfo : EIATTR_KPARAM_INFO
	.align		4
.L_13:
        /*0008*/ 	.byte	0x04, 0x17
        /*000a*/ 	.short	(.L_15 - .L_14)
.L_14:
        /*000c*/ 	.word	0x00000000
        /*0010*/ 	.short	0x0005
        /*0012*/ 	.short	0x0020
        /*0014*/ 	.byte	0x00, 0xf0, 0x11, 0x00


	//----- nvinfo : EIATTR_KPARAM_INFO
	.align		4
.L_15:
        /*0018*/ 	.byte	0x04, 0x17
        /*001a*/ 	.short	(.L_17 - .L_16)
.L_16:
        /*001c*/ 	.word	0x00000000
        /*0020*/ 	.short	0x0004
        /*0022*/ 	.short	0x001c
        /*0024*/ 	.byte	0x00, 0xf0, 0x11, 0x00


	//----- nvinfo : EIATTR_KPARAM_INFO
	.align		4
.L_17:
        /*0028*/ 	.byte	0x04, 0x17
        /*002a*/ 	.short	(.L_19 - .L_18)
.L_18:
        /*002c*/ 	.word	0x00000000
        /*0030*/ 	.short	0x0003
        /*0032*/ 	.short	0x0018
        /*0034*/ 	.byte	0x00, 0xf0, 0x11, 0x00


	//----- nvinfo : EIATTR_KPARAM_INFO
	.align		4
.L_19:
        /*0038*/ 	.byte	0x04, 0x17
        /*003a*/ 	.short	(.L_21 - .L_20)
.L_20:
        /*003c*/ 	.word	0x00000000
        /*0040*/ 	.short	0x0002
        /*0042*/ 	.short	0x0010
        /*0044*/ 	.byte	0x00, 0xf5, 0x21, 0x00


	//----- nvinfo : EIATTR_KPARAM_INFO
	.align		4
.L_21:
        /*0048*/ 	.byte	0x04, 0x17
        /*004a*/ 	.short	(.L_23 - .L_22)
.L_22:
        /*004c*/ 	.word	0x00000000
        /*0050*/ 	.short	0x0001
        /*0052*/ 	.short	0x0008
        /*0054*/ 	.byte	0x00, 0xf5, 0x21, 0x00


	//----- nvinfo : EIATTR_KPARAM_INFO
	.align		4
.L_23:
        /*0058*/ 	.byte	0x04, 0x17
        /*005a*/ 	.short	(.L_25 - .L_24)
.L_24:
        /*005c*/ 	.word	0x00000000
        /*0060*/ 	.short	0x0000
        /*0062*/ 	.short	0x0000
        /*0064*/ 	.byte	0x00, 0xf5, 0x21, 0x00


	//----- nvinfo : EIATTR_SPARSE_MMA_MASK
	.align		4
.L_25:
        /*0068*/ 	.byte	0x03, 0x50
        /*006a*/ 	.short	0x0000


	//----- nvinfo : EIATTR_MAXREG_COUNT
	.align		4
        /*006c*/ 	.byte	0x03, 0x1b
        /*006e*/ 	.short	0x00ff


	//----- nvinfo : EIATTR_NUM_BARRIERS
	.align		4
        /*0070*/ 	.byte	0x02, 0x4c
        /*0072*/ 	.byte	0x01
	.zero		1


	//----- nvinfo : EIATTR_MERCURY_ISA_VERSION
	.align		4
        /*0074*/ 	.byte	0x03, 0x5f
        /*0076*/ 	.short	0x0101


	//----- nvinfo : EIATTR_VRC_CTA_INIT_COUNT
	.align		4
        /*0078*/ 	.byte	0x02, 0x4a
	.zero		1
	.zero		1


	//----- nvinfo : EIATTR_EXIT_INSTR_OFFSETS
	.align		4
        /*007c*/ 	.byte	0x04, 0x1c
        /*007e*/ 	.short	(.L_27 - .L_26)


	//   ....[0]....
.L_26:
        /*0080*/ 	.word	0x00000820


	//   ....[1]....
        /*0084*/ 	.word	0x00000870


	//----- nvinfo : EIATTR_CBANK_PARAM_SIZE
	.align		4
.L_27:
        /*0088*/ 	.byte	0x03, 0x19
        /*008a*/ 	.short	0x0024


	//----- nvinfo : EIATTR_PARAM_CBANK
	.align		4
        /*008c*/ 	.byte	0x04, 0x0a
        /*008e*/ 	.short	(.L_29 - .L_28)
	.align		4
.L_28:
        /*0090*/ 	.word	index@(.nv.constant0._Z26gpu_matrix_multiply_sharedPKfS0_Pfiii)
        /*0094*/ 	.short	0x0380
        /*0096*/ 	.short	0x0024


	//----- nvinfo : EIATTR_SW_WAR
	.align		4
.L_29:
        /*0098*/ 	.byte	0x04, 0x36
        /*009a*/ 	.short	(.L_31 - .L_30)
.L_30:
        /*009c*/ 	.word	0x00000008
.L_31:


//--------------------- .nv.info._Z25gpu_matrix_multiply_basicPKfS0_Pfiii --------------------------
	.section	.nv.info._Z25gpu_matrix_multiply_basicPKfS0_Pfiii,"",@"SHT_CUDA_INFO"
	.sectionflags	@""
	.align	4


	//----- nvinfo : EIATTR_CUDA_API_VERSION
	.align		4
        /*0000*/ 	.byte	0x04, 0x37
        /*0002*/ 	.short	(.L_33 - .L_32)
.L_32:
        /*0004*/ 	.word	0x00000082


	//----- nvinfo : EIATTR_KPARAM_INFO
	.align		4
.L_33:
        /*0008*/ 	.byte	0x04, 0x17
        /*000a*/ 	.short	(.L_35 - .L_34)
.L_34:
        /*000c*/ 	.word	0x00000000
        /*0010*/ 	.short	0x0005
        /*0012*/ 	.short	0x0020
        /*0014*/ 	.byte	0x00, 0xf0, 0x11, 0x00


	//----- nvinfo : EIATTR_KPARAM_INFO
	.align		4
.L_35:
        /*0018*/ 	.byte	0x04, 0x17
        /*001a*/ 	.short	(.L_37 - .L_36)
.L_36:
        /*001c*/ 	.word	0x00000000
        /*0020*/ 	.short	0x0004
        /*0022*/ 	.short	0x001c
        /*0024*/ 	.byte	0x00, 0xf0, 0x11, 0x00


	//----- nvinfo : EIATTR_KPARAM_INFO
	.align		4
.L_37:
        /*0028*/ 	.byte	0x04, 0x17
        /*002a*/ 	.short	(.L_39 - .L_38)
.L_38:
        /*002c*/ 	.word	0x00000000
        /*0030*/ 	.short	0x0003
        /*0032*/ 	.short	0x0018
        /*0034*/ 	.byte	0x00, 0xf0, 0x11, 0x00


	//----- nvinfo : EIATTR_KPARAM_INFO
	.align		4
.L_39:
        /*0038*/ 	.byte	0x04, 0x17
        /*003a*/ 	.short	(.L_41 - .L_40)
.L_40:
        /*003c*/ 	.word	0x00000000
        /*0040*/ 	.short	0x0002
        /*0042*/ 	.short	0x0010
        /*0044*/ 	.byte	0x00, 0xf5, 0x21, 0x00


	//----- nvinfo : EIATTR_KPARAM_INFO
	.align		4
.L_41:
        /*0048*/ 	.byte	0x04, 0x17
        /*004a*/ 	.short	(.L_43 - .L_42)
.L_42:
        /*004c*/ 	.word	0x00000000
        /*0050*/ 	.short	0x0001
        /*0052*/ 	.short	0x0008
        /*0054*/ 	.byte	0x00, 0xf5, 0x21, 0x00


	//----- nvinfo : EIATTR_KPARAM_INFO
	.align		4
.L_43:
        /*0058*/ 	.byte	0x04, 0x17
        /*005a*/ 	.short	(.L_45 - .L_44)
.L_44:
        /*005c*/ 	.word	0x00000000
        /*0060*/ 	.short	0x0000
        /*0062*/ 	.short	0x0000
        /*0064*/ 	.byte	0x00, 0xf5, 0x21, 0x00


	//----- nvinfo : EIATTR_SPARSE_MMA_MASK
	.align		4
.L_45:
        /*0068*/ 	.byte	0x03, 0x50
        /*006a*/ 	.short	0x0000


	//----- nvinfo : EIATTR_MAXREG_COUNT
	.align		4
        /*006c*/ 	.byte	0x03, 0x1b
        /*006e*/ 	.short	0x00ff


	//----- nvinfo : EIATTR_MERCURY_ISA_VERSION
	.align		4
        /*0070*/ 	.byte	0x03, 0x5f
        /*0072*/ 	.short	0x0101


	//----- nvinfo : EIATTR_VRC_CTA_INIT_COUNT
	.align		4
        /*0074*/ 	.byte	0x02, 0x4a
	.zero		1
	.zero		1


	//----- nvinfo : EIATTR_EXIT_INSTR_OFFSETS
	.align		4
        /*0078*/ 	.byte	0x04, 0x1c
        /*007a*/ 	.short	(.L_47 - .L_46)


	//   ....[0]....
.L_46:
        /*007c*/ 	.word	0x000000d0


	//   ....[1]....
        /*0080*/ 	.word	0x000008f0


	//----- nvinfo : EIATTR_CBANK_PARAM_SIZE
	.align		4
.L_47:
        /*0084*/ 	.byte	0x03, 0x19
        /*0086*/ 	.short	0x0024


	//----- nvinfo : EIATTR_PARAM_CBANK
	.align		4
        /*0088*/ 	.byte	0x04, 0x0a
        /*008a*/ 	.short	(.L_49 - .L_48)
	.align		4
.L_48:
        /*008c*/ 	.word	index@(.nv.constant0._Z25gpu_matrix_multiply_basicPKfS0_Pfiii)
        /*0090*/ 	.short	0x0380
        /*0092*/ 	.short	0x0024


	//----- nvinfo : EIATTR_SW_WAR
	.align		4
.L_49:
        /*0094*/ 	.byte	0x04, 0x36
        /*0096*/ 	.short	(.L_51 - .L_50)
.L_50:
        /*0098*/ 	.word	0x00000008
.L_51:


//--------------------- .nv.callgraph             --------------------------
	.section	.nv.callgraph,"",@"SHT_CUDA_CALLGRAPH"
	.align	4
	.sectionentsize	8
	.align		4
        /*0000*/ 	.word	0x00000000
	.align		4
        /*0004*/ 	.word	0xffffffff
	.align		4
        /*0008*/ 	.word	0x00000000
	.align		4
        /*000c*/ 	.word	0xfffffffe
	.align		4
        /*0010*/ 	.word	0x00000000
	.align		4
        /*0014*/ 	.word	0xfffffffd
	.align		4
        /*0018*/ 	.word	0x00000000
	.align		4
        /*001c*/ 	.word	0xfffffffc


//--------------------- .text._Z26gpu_matrix_multiply_sharedPKfS0_Pfiii --------------------------
	.section	.text._Z26gpu_matrix_multiply_sharedPKfS0_Pfiii,"ax",@progbits
	.align	128
        .global         _Z26gpu_matrix_multiply_sharedPKfS0_Pfiii
        .type           _Z26gpu_matrix_multiply_sharedPKfS0_Pfiii,@function
        .size           _Z26gpu_matrix_multiply_sharedPKfS0_Pfiii,(.L_x_8 - _Z26gpu_matrix_multiply_sharedPKfS0_Pfiii)
        .other          _Z26gpu_matrix_multiply_sharedPKfS0_Pfiii,@"STO_CUDA_ENTRY STV_DEFAULT"
_Z26gpu_matrix_multiply_sharedPKfS0_Pfiii:
.text._Z26gpu_matrix_multiply_sharedPKfS0_Pfiii:
[----:B------:R-:W-:Y:S01]  /*0000*/  LDC R1, c[0x0][0x37c] ;  /* 0x0000df00ff017b82 */ /* 0x000fe20000000800 */
[----:B------:R-:W0:Y:S01]  /*0010*/  S2R R18, SR_CTAID.Y ;  /* 0x0000000000127919 */ /* 0x000e220000002600 */
[----:B------:R-:W1:Y:S01]  /*0020*/  LDCU UR10, c[0x0][0x39c] ;  /* 0x00007380ff0a77ac */ /* 0x000e620008000800 */
[----:B------:R-:W-:Y:S01]  /*0030*/  HFMA2 R21, -RZ, RZ, 0, 0 ;  /* 0x00000000ff157431 */ /* 0x000fe200000001ff */
[----:B------:R-:W0:Y:S01]  /*0040*/  S2R R17, SR_TID.Y ;  /* 0x0000000000117919 */ /* 0x000e220000002200 */
[----:B------:R-:W2:Y:S01]  /*0050*/  LDCU UR14, c[0x0][0x3a0] ;  /* 0x00007400ff0e77ac */ /* 0x000ea20008000800 */
[----:B------:R-:W3:Y:S01]  /*0060*/  S2R R4, SR_CTAID.X ;  /* 0x0000000000047919 */ /* 0x000ee20000002500 */
[----:B------:R-:W4:Y:S01]  /*0070*/  LDCU.64 UR8, c[0x0][0x358] ;  /* 0x00006b00ff0877ac */ /* 0x000f220008000a00 */
[----:B------:R-:W3:Y:S01]  /*0080*/  S2R R16, SR_TID.X ;  /* 0x0000000000107919 */ /* 0x000ee20000002100 */
[----:B-1----:R-:W-:Y:S01]  /*0090*/  UISETP.GE.AND UP0, UPT, UR10, 0x1, UPT ;  /* 0x000000010a00788c */ /* 0x002fe2000bf06270 */
[----:B0-----:R-:W-:-:S02]  /*00a0*/  LEA R18, R18, R17, 0x5 ;  /* 0x0000001112127211 */ /* 0x001fc400078e28ff */
[----:B---3--:R-:W-:-:S06]  /*00b0*/  LEA R19, R4, R16, 0x5 ;  /* 0x0000001004137211 */ /* 0x008fcc00078e28ff */
[----:B--2-4-:R-:W-:Y:S05]  /*00c0*/  BRA.U !UP0, `(.L_x_0) ;  /* 0x0000000508c87547 */ /* 0x014fea000b800000 */
[----:B------:R-:W0:Y:S01]  /*00d0*/  S2UR UR7, SR_CgaCtaId ;  /* 0x00000000000779c3 */ /* 0x000e220000008800 */
[----:B------:R-:W1:Y:S01]  /*00e0*/  LDCU UR11, c[0x0][0x3a0] ;  /* 0x00007400ff0b77ac */ /* 0x000e620008000800 */
[----:B------:R-:W-:Y:S01]  /*00f0*/  MOV R21, RZ ;  /* 0x000000ff00157202 */ /* 0x000fe20000000f00 */
[----:B------:R-:W-:Y:S01]  /*0100*/  IMAD R6, R18, UR10, R16 ;  /* 0x0000000a12067c24 */ /* 0x000fe2000f8e0210 */
[----:B------:R-:W-:Y:S01]  /*0110*/  UMOV UR5, 0x400 ;  /* 0x0000040000057882 */ /* 0x000fe20000000000 */
[----:B------:R-:W-:-:S03]  /*0120*/  UIADD3 UR4, UPT, UPT, UR10, 0x1f, URZ ;  /* 0x0000001f0a047890 */ /* 0x000fc6000fffe0ff */
[----:B------:R-:W2:Y:S01]  /*0130*/  LDC R0, c[0x0][0x3a0] ;  /* 0x0000e800ff007b82 */ /* 0x000ea20000000800 */
[----:B------:R-:W-:Y:S02]  /*0140*/  UIADD3 UR6, UPT, UPT, UR5, 0x1000, URZ ;  /* 0x0000100005067890 */ /* 0x000fe4000fffe0ff */
[----:B------:R-:W-:Y:S01]  /*0150*/  USHF.R.U32.HI UR4, URZ, 0x5, UR4 ;  /* 0x00000005ff047899 */ /* 0x000fe20008011604 */
[----:B------:R-:W3:Y:S03]  /*0160*/  LDCU.64 UR12, c[0x0][0x398] ;  /* 0x00007300ff0c77ac */ /* 0x000ee60008000a00 */
[----:B------:R-:W-:Y:S01]  /*0170*/  UIADD3 UR4, UPT, UPT, -UR4, URZ, URZ ;  /* 0x000000ff04047290 */ /* 0x000fe2000fffe1ff */
[----:B-1----:R-:W-:Y:S01]  /*0180*/  IMAD R7, R17, UR11, R16 ;  /* 0x0000000b11077c24 */ /* 0x002fe2000f8e0210 */
[----:B0-----:R-:W-:-:S04]  /*0190*/  ULEA UR6, UR7, UR6, 0x18 ;  /* 0x0000000607067291 */ /* 0x001fc8000f8ec0ff */
[----:B------:R-:W-:Y:S01]  /*01a0*/  LEA R7, R4, R7, 0x5 ;  /* 0x0000000704077211 */ /* 0x000fe200078e28ff */
[----:B------:R-:W-:Y:S01]  /*01b0*/  ULEA UR5, UR7, UR5, 0x18 ;  /* 0x0000000507057291 */ /* 0x000fe2000f8ec0ff */
[----:B------:R-:W-:-:S05]  /*01c0*/  LEA R2, R16, UR6, 0x2 ;  /* 0x0000000610027c11 */ /* 0x000fca000f8e10ff */
[C---:B------:R-:W-:Y:S01]  /*01d0*/  LEA R5, R17.reuse, UR5, 0x7 ;  /* 0x0000000511057c11 */ /* 0x040fe2000f8e38ff */
[----:B------:R-:W-:-:S03]  /*01e0*/  IMAD R3, R17, 0x84, R2 ;  /* 0x0000008411037824 */ /* 0x000fc600078e0202 */
[----:B---3--:R-:W-:-:S07]  /*01f0*/  LEA R4, R16, R5, 0x2 ;  /* 0x0000000510047211 */ /* 0x008fce00078e10ff */
.L_x_1:
[----:B------:R-:W-:Y:S01]  /*0200*/  ISETP.GE.U32.AND P1, PT, R16, UR13, PT ;  /* 0x0000000d10007c0c */ /* 0x000fe2000bf26070 */
[----:B------:R-:W-:Y:S01]  /*0210*/  HFMA2 R24, -RZ, RZ, 0, 0 ;  /* 0x00000000ff187431 */ /* 0x000fe200000001ff */
[----:B------:R-:W-:Y:S02]  /*0220*/  ISETP.GE.U32.AND P0, PT, R17, UR13, PT ;  /* 0x0000000d11007c0c */ /* 0x000fe4000bf06070 */
[----:B------:R-:W-:Y:S02]  /*0230*/  ISETP.GE.OR P1, PT, R18, UR12, P1 ;  /* 0x0000000c12007c0c */ /* 0x000fe40008f26670 */
[----:B--2---:R-:W-:Y:S02]  /*0240*/  ISETP.GE.OR P0, PT, R19, R0, P0 ;  /* 0x000000001300720c */ /* 0x004fe40000706670 */
[----:B------:R-:W-:-:S09]  /*0250*/  MOV R29, RZ ;  /* 0x000000ff001d7202 */ /* 0x000fd20000000f00 */
[----:B------:R-:W0:Y:S08]  /*0260*/  @!P1 LDC.64 R10, c[0x0][0x380] ;  /* 0x0000e000ff0a9b82 */ /* 0x000e300000000a00 */
[----:B------:R-:W1:Y:S01]  /*0270*/  @!P0 LDC.64 R8, c[0x0][0x388] ;  /* 0x0000e200ff088b82 */ /* 0x000e620000000a00 */
[----:B0-----:R-:W-:-:S05]  /*0280*/  @!P1 IMAD.WIDE.U32 R10, R6, 0x4, R10 ;  /* 0x00000004060a9825 */ /* 0x001fca00078e000a */
[----:B------:R-:W2:Y:S01]  /*0290*/  @!P1 LDG.E R29, desc[UR8][R10.64] ;  /* 0x000000080a1d9981 */ /* 0x000ea2000c1e1900 */
[----:B-1----:R-:W-:-:S05]  /*02a0*/  @!P0 IMAD.WIDE.U32 R22, R7, 0x4, R8 ;  /* 0x0000000407168825 */ /* 0x002fca00078e0008 */
[----:B------:R-:W3:Y:S01]  /*02b0*/  @!P0 LDG.E R24, desc[UR8][R22.64] ;  /* 0x0000000816188981 */ /* 0x000ee2000c1e1900 */
[----:B------:R-:W-:-:S04]  /*02c0*/  UIADD3 UR4, UPT, UPT, UR4, 0x1, URZ ;  /* 0x0000000104047890 */ /* 0x000fc8000fffe0ff */
[----:B------:R-:W-:Y:S01]  /*02d0*/  UISETP.NE.AND UP0, UPT, UR4, URZ, UPT ;  /* 0x000000ff0400728c */ /* 0x000fe2000bf05270 */
[----:B------:R-:W-:Y:S01]  /*02e0*/  IADD3 R17, PT, PT, R17, 0x20, RZ ;  /* 0x0000002011117810 */ /* 0x000fe20007ffe0ff */
[----:B--2---:R-:W-:Y:S04]  /*02f0*/  STS [R4], R29 ;  /* 0x0000001d04007388 */ /* 0x004fe80000000800 */
[----:B---3--:R-:W-:Y:S01]  /*0300*/  STS [R3], R24 ;  /* 0x0000001803007388 */ /* 0x008fe20000000800 */
[----:B------:R-:W-:Y:S06]  /*0310*/  BAR.SYNC.DEFER_BLOCKING 0x0 ;  /* 0x0000000000007b1d */ /* 0x000fec0000010000 */
[----:B------:R-:W-:Y:S04]  /*0320*/  LDS R28, [R2] ;  /* 0x00000000021c7984 */ /* 0x000fe80000000800 */
[----:B------:R-:W0:Y:S04]  /*0330*/  LDS.128 R12, [R5] ;  /* 0x00000000050c7984 */ /* 0x000e280000000c00 */
[----:B------:R-:W1:Y:S04]  /*0340*/  LDS R23, [R2+0x84] ;  /* 0x0000840002177984 */ /* 0x000e680000000800 */
[----:B------:R-:W2:Y:S04]  /*0350*/  LDS R27, [R2+0x108] ;  /* 0x00010800021b7984 */ /* 0x000ea80000000800 */
[----:B------:R-:W3:Y:S04]  /*0360*/  LDS R26, [R2+0x18c] ;  /* 0x00018c00021a7984 */ /* 0x000ee80000000800 */
[----:B------:R-:W-:Y:S04]  /*0370*/  LDS R25, [R2+0x210] ;  /* 0x0002100002197984 */ /* 0x000fe80000000800 */
[----:B------:R-:W4:Y:S04]  /*0380*/  LDS.128 R8, [R5+0x10] ;  /* 0x0000100005087984 */ /* 0x000f280000000c00 */
[----:B------:R-:W5:Y:S04]  /*0390*/  LDS R20, [R2+0x294] ;  /* 0x0002940002147984 */ /* 0x000f680000000800 */
[----:B------:R-:W-:Y:S04]  /*03a0*/  LDS R24, [R2+0x39c] ;  /* 0x00039c0002187984 */ /* 0x000fe80000000800 */
[----:B------:R-:W-:Y:S01]  /*03b0*/  LDS R22, [R2+0x4a4] ;  /* 0x0004a40002167984 */ /* 0x000fe20000000800 */
[----:B0-----:R-:W-:-:S03]  /*03c0*/  FFMA R12, R12, R28, R21 ;  /* 0x0000001c0c0c7223 */ /* 0x001fc60000000015 */
[----:B------:R-:W0:Y:S01]  /*03d0*/  LDS R21, [R2+0x318] ;  /* 0x0003180002157984 */ /* 0x000e220000000800 */
[----:B-1----:R-:W-:-:S03]  /*03e0*/  FFMA R12, R23, R13, R12 ;  /* 0x0000000d170c7223 */ /* 0x002fc6000000000c */
[----:B------:R-:W-:Y:S01]  /*03f0*/  LDS R23, [R2+0x420] ;  /* 0x0004200002177984 */ /* 0x000fe20000000800 */
[----:B--2---:R-:W-:-:S04]  /*0400*/  FFMA R27, R27, R14, R12 ;  /* 0x0000000e1b1b7223 */ /* 0x004fc8000000000c */
[----:B---3--:R-:W-:Y:S02]  /*0410*/  FFMA R27, R26, R15, R27 ;  /* 0x0000000f1a1b7223 */ /* 0x008fe4000000001b */
[----:B------:R-:W1:Y:S04]  /*0420*/  LDS.128 R12, [R5+0x20] ;  /* 0x00002000050c7984 */ /* 0x000e680000000c00 */
[----:B------:R-:W-:Y:S01]  /*0430*/  LDS R26, [R2+0x5ac] ;  /* 0x0005ac00021a7984 */ /* 0x000fe20000000800 */
[----:B----4-:R-:W-:-:S03]  /*0440*/  FFMA R27, R8, R25, R27 ;  /* 0x00000019081b7223 */ /* 0x010fc6000000001b */
[----:B------:R-:W2:Y:S01]  /*0450*/  LDS R25, [R2+0x528] ;  /* 0x0005280002197984 */ /* 0x000ea20000000800 */
[----:B-----5:R-:W-:-:S04]  /*0460*/  FFMA R20, R20, R9, R27 ;  /* 0x0000000914147223 */ /* 0x020fc8000000001b */
[----:B0-----:R-:W-:Y:S02]  /*0470*/  FFMA R21, R21, R10, R20 ;  /* 0x0000000a15157223 */ /* 0x001fe40000000014 */
[----:B------:R-:W-:Y:S02]  /*0480*/  LDS R20, [R2+0x6b4] ;  /* 0x0006b40002147984 */ /* 0x000fe40000000800 */
[----:B------:R-:W-:Y:S02]  /*0490*/  FFMA R27, R24, R11, R21 ;  /* 0x0000000b181b7223 */ /* 0x000fe40000000015 */
[----:B------:R-:W-:Y:S04]  /*04a0*/  LDS R21, [R2+0x630] ;  /* 0x0006300002157984 */ /* 0x000fe80000000800 */
[----:B------:R-:W0:Y:S01]  /*04b0*/  LDS.128 R8, [R5+0x30] ;  /* 0x0000300005087984 */ /* 0x000e220000000c00 */
[----:B-1----:R-:W-:-:S03]  /*04c0*/  FFMA R27, R12, R23, R27 ;  /* 0x000000170c1b7223 */ /* 0x002fc6000000001b */
[----:B------:R-:W1:Y:S01]  /*04d0*/  LDS R23, [R2+0x738] ;  /* 0x0007380002177984 */ /* 0x000e620000000800 */
[----:B------:R-:W-:-:S03]  /*04e0*/  FFMA R22, R22, R13, R27 ;  /* 0x0000000d16167223 */ /* 0x000fc6000000001b */
[----:B------:R-:W3:Y:S01]  /*04f0*/  LDS R24, [R2+0x7bc] ;  /* 0x0007bc0002187984 */ /* 0x000ee20000000800 */
[----:B--2---:R-:W-:-:S03]  /*0500*/  FFMA R25, R25, R14, R22 ;  /* 0x0000000e19197223 */ /* 0x004fc60000000016 */
[----:B------:R-:W-:Y:S01]  /*0510*/  LDS R22, [R2+0x8c4] ;  /* 0x0008c40002167984 */ /* 0x000fe20000000800 */
[----:B------:R-:W-:-:S03]  /*0520*/  FFMA R27, R26, R15, R25 ;  /* 0x0000000f1a1b7223 */ /* 0x000fc60000000019 */
[----:B------:R-:W-:Y:S04]  /*0530*/  LDS R25, [R2+0x840] ;  /* 0x0008400002197984 */ /* 0x000fe80000000800 */
[----:B------:R-:W2:Y:S04]  /*0540*/  LDS.128 R12, [R5+0x40] ;  /* 0x00004000050c7984 */ /* 0x000ea80000000c00 */
[----:B------:R-:W-:Y:S01]  /*0550*/  LDS R26, [R2+0x9cc] ;  /* 0x0009cc00021a7984 */ /* 0x000fe20000000800 */
[----:B0-----:R-:W-:-:S03]  /*0560*/  FFMA R27, R8, R21, R27 ;  /* 0x00000015081b7223 */ /* 0x001fc6000000001b */
[----:B------:R-:W0:Y:S01]  /*0570*/  LDS R21, [R2+0x948] ;  /* 0x0009480002157984 */ /* 0x000e220000000800 */
[----:B------:R-:W-:-:S04]  /*0580*/  FFMA R20, R20, R9, R27 ;  /* 0x0000000914147223 */ /* 0x000fc8000000001b */
[----:B-1----:R-:W-:Y:S02]  /*0590*/  FFMA R23, R23, R10, R20 ;  /* 0x0000000a17177223 */ /* 0x002fe40000000014 */
[----:B------:R-:W-:Y:S02]  /*05a0*/  LDS R20, [R2+0xad4] ;  /* 0x000ad40002147984 */ /* 0x000fe40000000800 */
[----:B---3--:R-:W-:Y:S02]  /*05b0*/  FFMA R27, R24, R11, R23 ;  /* 0x0000000b181b7223 */ /* 0x008fe40000000017 */
[----:B------:R-:W-:Y:S04]  /*05c0*/  LDS R23, [R2+0xa50] ;  /* 0x000a500002177984 */ /* 0x000fe80000000800 */
[----:B------:R-:W1:Y:S01]  /*05d0*/  LDS.128 R8, [R5+0x50] ;  /* 0x0000500005087984 */ /* 0x000e620000000c00 */
[----:B--2---:R-:W-:-:S03]  /*05e0*/  FFMA R27, R12, R25, R27 ;  /* 0x000000190c1b7223 */ /* 0x004fc6000000001b */
[----:B------:R-:W2:Y:S01]  /*05f0*/  LDS R25, [R2+0xb58] ;  /* 0x000b580002197984 */ /* 0x000ea20000000800 */
[----:B------:R-:W-:-:S03]  /*0600*/  FFMA R12, R22, R13, R27 ;  /* 0x0000000d160c7223 */ /* 0x000fc6000000001b */
[----:B------:R-:W3:Y:S04]  /*0610*/  LDS R22, [R2+0xbdc] ;  /* 0x000bdc0002167984 */ /* 0x000ee80000000800 */
[----:B------:R-:W-:Y:S01]  /*0620*/  LDS R24, [R2+0xce4] ;  /* 0x000ce40002187984 */ /* 0x000fe20000000800 */
[----:B0-----:R-:W-:-:S04]  /*0630*/  FFMA R21, R21, R14, R12 ;  /* 0x0000000e15157223 */ /* 0x001fc8000000000c */
[----:B------:R-:W-:Y:S02]  /*0640*/  FFMA R27, R26, R15, R21 ;  /* 0x0000000f1a1b7223 */ /* 0x000fe40000000015 */
[----:B------:R-:W-:Y:S04]  /*0650*/  LDS R21, [R2+0xc60] ;  /* 0x000c600002157984 */ /* 0x000fe80000000800 */
[----:B------:R-:W0:Y:S01]  /*0660*/  LDS.128 R12, [R5+0x60] ;  /* 0x00006000050c7984 */ /* 0x000e220000000c00 */
[----:B-1----:R-:W-:-:S04]  /*0670*/  FFMA R23, R8, R23, R27 ;  /* 0x0000001708177223 */ /* 0x002fc8000000001b */
[----:B------:R-:W-:Y:S02]  /*0680*/  FFMA R20, R20, R9, R23 ;  /* 0x0000000914147223 */ /* 0x000fe40000000017 */
[----:B------:R-:W1:Y:S02]  /*0690*/  LDS R23, [R2+0xd68] ;  /* 0x000d680002177984 */ /* 0x000e640000000800 */
[----:B--2---:R-:W-:Y:S02]  /*06a0*/  FFMA R25, R25, R10, R20 ;  /* 0x0000000a19197223 */ /* 0x004fe40000000014 */
[----:B------:R-:W2:Y:S02]  /*06b0*/  LDS R20, [R2+0xdec] ;  /* 0x000dec0002147984 */ /* 0x000ea40000000800 */
[----:B---3--:R-:W-:Y:S02]  /*06c0*/  FFMA R27, R22, R11, R25 ;  /* 0x0000000b161b7223 */ /* 0x008fe40000000019 */
[----:B------:R-:W-:Y:S04]  /*06d0*/  LDS R25, [R2+0xe70] ;  /* 0x000e700002197984 */ /* 0x000fe80000000800 */
[----:B------:R-:W3:Y:S04]  /*06e0*/  LDS.128 R8, [R5+0x70] ;  /* 0x0000700005087984 */ /* 0x000ee80000000c00 */
[----:B------:R-:W4:Y:S01]  /*06f0*/  LDS R22, [R2+0xef4] ;  /* 0x000ef40002167984 */ /* 0x000f220000000800 */
[----:B0-----:R-:W-:-:S03]  /*0700*/  FFMA R27, R12, R21, R27 ;  /* 0x000000150c1b7223 */ /* 0x001fc6000000001b */
[----:B------:R-:W0:Y:S04]  /*0710*/  LDS R21, [R2+0xf78] ;  /* 0x000f780002157984 */ /* 0x000e280000000800 */
[----:B------:R-:W5:Y:S01]  /*0720*/  LDS R12, [R2+0xffc] ;  /* 0x000ffc00020c7984 */ /* 0x000f620000000800 */
[----:B------:R-:W-:-:S04]  /*0730*/  FFMA R24, R24, R13, R27 ;  /* 0x0000000d18187223 */ /* 0x000fc8000000001b */
[----:B-1----:R-:W-:-:S04]  /*0740*/  FFMA R23, R23, R14, R24 ;  /* 0x0000000e17177223 */ /* 0x002fc80000000018 */
[----:B--2---:R-:W-:-:S04]  /*0750*/  FFMA R15, R20, R15, R23 ;  /* 0x0000000f140f7223 */ /* 0x004fc80000000017 */
[----:B---3--:R-:W-:-:S04]  /*0760*/  FFMA R15, R8, R25, R15 ;  /* 0x00000019080f7223 */ /* 0x008fc8000000000f */
[----:B----4-:R-:W-:Y:S01]  /*0770*/  FFMA R22, R22, R9, R15 ;  /* 0x0000000916167223 */ /* 0x010fe2000000000f */
[----:B------:R-:W-:Y:S02]  /*0780*/  IADD3 R16, PT, PT, R16, 0x20, RZ ;  /* 0x0000002010107810 */ /* 0x000fe40007ffe0ff */
[----:B------:R-:W-:Y:S02]  /*0790*/  IADD3 R6, PT, PT, R6, 0x20, RZ ;  /* 0x0000002006067810 */ /* 0x000fe40007ffe0ff */
[----:B------:R-:W-:Y:S01]  /*07a0*/  LEA R7, R0, R7, 0x5 ;  /* 0x0000000700077211 */ /* 0x000fe200078e28ff */
[----:B0-----:R-:W-:-:S04]  /*07b0*/  FFMA R21, R21, R10, R22 ;  /* 0x0000000a15157223 */ /* 0x001fc80000000016 */
[----:B-----5:R-:W-:Y:S01]  /*07c0*/  FFMA R21, R12, R11, R21 ;  /* 0x0000000b0c157223 */ /* 0x020fe20000000015 */
[----:B------:R-:W-:Y:S06]  /*07d0*/  BAR.SYNC.DEFER_BLOCKING 0x0 ;  /* 0x0000000000007b1d */ /* 0x000fec0000010000 */
[----:B------:R-:W-:Y:S05]  /*07e0*/  BRA.U UP0, `(.L_x_1) ;  /* 0xfffffff900847547 */ /* 0x000fea000b83ffff */
.L_x_0:
[----:B------:R-:W0:Y:S01]  /*07f0*/  LDCU UR4, c[0x0][0x398] ;  /* 0x00007300ff0477ac */ /* 0x000e220008000800 */
[----:B------:R-:W-:-:S04]  /*0800*/  ISETP.GE.AND P0, PT, R19, UR14, PT ;  /* 0x0000000e13007c0c */ /* 0x000fc8000bf06270 */
[----:B0-----:R-:W-:-:S13]  /*0810*/  ISETP.GE.OR P0, PT, R18, UR4, P0 ;  /* 0x0000000412007c0c */ /* 0x001fda0008706670 */
[----:B------:R-:W-:Y:S05]  /*0820*/  @P0 EXIT ;  /* 0x000000000000094d */ /* 0x000fea0003800000 */
[----:B------:R-:W0:Y:S01]  /*0830*/  LDC.64 R2, c[0x0][0x390] ;  /* 0x0000e400ff027b82 */ /* 0x000e220000000a00 */
[----:B------:R-:W-:-:S04]  /*0840*/  IMAD R19, R18, UR14, R19 ;  /* 0x0000000e12137c24 */ /* 0x000fc8000f8e0213 */
[----:B0-----:R-:W-:-:S05]  /*0850*/  IMAD.WIDE R2, R19, 0x4, R2 ;  /* 0x0000000413027825 */ /* 0x001fca00078e0202 */
[----:B------:R-:W-:Y:S01]  /*0860*/  STG.E desc[UR8][R2.64], R21 ;  /* 0x0000001502007986 */ /* 0x000fe2000c101908 */
[----:B------:R-:W-:Y:S05]  /*0870*/  EXIT ;  /* 0x000000000000794d */ /* 0x000fea0003800000 */
.L_x_2:
[----:B------:R-:W-:-:S00]  /*0880*/  BRA `(.L_x_2) ;  /* 0xfffffffc00fc7947 */ /* 0x000fc0000383ffff */
[----:B------:R-:W-:-:S00]  /*0890*/  NOP ;  /* 0x0000000000007918 */ /* 0x000fc00000000000 */
        /* <DEDUP_REMOVED lines=14> */
.L_x_8:


//--------------------- .text._Z25gpu_matrix_multiply_basicPKfS0_Pfiii --------------------------
	.section	.text._Z25gpu_matrix_multiply_basicPKfS0_Pfiii,"ax",@progbits
	.align	128
        .global         _Z25gpu_matrix_multiply_basicPKfS0_Pfiii
        .type           _Z25gpu_matrix_multiply_basicPKfS0_Pfiii,@function
        .size           _Z25gpu_matrix_multiply_basicPKfS0_Pfiii,(.L_x_9 - _Z25gpu_matrix_multiply_basicPKfS0_Pfiii)
        .other          _Z25gpu_matrix_multiply_basicPKfS0_Pfiii,@"STO_CUDA_ENTRY STV_DEFAULT"
_Z25gpu_matrix_multiply_basicPKfS0_Pfiii:
.text._Z25gpu_matrix_multiply_basicPKfS0_Pfiii:
[----:B------:R-:W-:Y:S01]  /*0000*/  LDC R1, c[0x0][0x37c] ;  /* 0x0000df00ff017b82 */ /* 0x000fe20000000800 */
[----:B------:R-:W0:Y:S07]  /*0010*/  S2R R5, SR_TID.X ;  /* 0x0000000000057919 */ /* 0x000e2e0000002100 */
[----:B------:R-:W1:Y:S01]  /*0020*/  LDC R16, c[0x0][0x364] ;  /* 0x0000d900ff107b82 */ /* 0x000e620000000800 */
[----:B------:R-:W2:Y:S01]  /*0030*/  LDCU UR6, c[0x0][0x398] ;  /* 0x00007300ff0677ac */ /* 0x000ea20008000800 */
[----:B------:R-:W1:Y:S06]  /*0040*/  S2R R3, SR_TID.Y ;  /* 0x0000000000037919 */ /* 0x000e6c0000002200 */
[----:B------:R-:W0:Y:S08]  /*0050*/  S2UR UR5, SR_CTAID.X ;  /* 0x00000000000579c3 */ /* 0x000e300000002500 */
[----:B------:R-:W0:Y:S08]  /*0060*/  LDC R0, c[0x0][0x360] ;  /* 0x0000d800ff007b82 */ /* 0x000e300000000800 */
[----:B------:R-:W1:Y:S08]  /*0070*/  S2UR UR4, SR_CTAID.Y ;  /* 0x00000000000479c3 */ /* 0x000e700000002600 */
[----:B------:R-:W3:Y:S01]  /*0080*/  LDC R17, c[0x0][0x3a0] ;  /* 0x0000e800ff117b82 */ /* 0x000ee20000000800 */
[----:B0-----:R-:W-:-:S02]  /*0090*/  IMAD R0, R0, UR5, R5 ;  /* 0x0000000500007c24 */ /* 0x001fc4000f8e0205 */
[----:B-1----:R-:W-:-:S03]  /*00a0*/  IMAD R16, R16, UR4, R3 ;  /* 0x0000000410107c24 */ /* 0x002fc6000f8e0203 */
[----:B---3--:R-:W-:-:S04]  /*00b0*/  ISETP.GE.AND P0, PT, R0, R17, PT ;  /* 0x000000110000720c */ /* 0x008fc80003f06270 */
[----:B--2---:R-:W-:-:S13]  /*00c0*/  ISETP.GE.OR P0, PT, R16, UR6, P0 ;  /* 0x0000000610007c0c */ /* 0x004fda0008706670 */
[----:B------:R-:W-:Y:S05]  /*00d0*/  @P0 EXIT ;  /* 0x000000000000094d */ /* 0x000fea0003800000 */
[----:B------:R-:W0:Y:S01]  /*00e0*/  LDC R19, c[0x0][0x39c] ;  /* 0x0000e700ff137b82 */ /* 0x000e220000000800 */
[----:B------:R-:W1:Y:S01]  /*00f0*/  LDCU.64 UR4, c[0x0][0x358] ;  /* 0x00006b00ff0477ac */ /* 0x000e620008000a00 */
[----:B------:R-:W-:Y:S01]  /*0100*/  HFMA2 R24, -RZ, RZ, 0, 0 ;  /* 0x00000000ff187431 */ /* 0x000fe200000001ff */
[----:B0-----:R-:W-:-:S13]  /*0110*/  ISETP.GE.AND P0, PT, R19, 0x1, PT ;  /* 0x000000011300780c */ /* 0x001fda0003f06270 */
[----:B-1----:R-:W-:Y:S05]  /*0120*/  @!P0 BRA `(.L_x_3) ;  /* 0x0000000400e08947 */ /* 0x002fea0003800000 */
[C---:B------:R-:W-:Y:S01]  /*0130*/  ISETP.GE.U32.AND P1, PT, R19.reuse, 0x8, PT ;  /* 0x000000081300780c */ /* 0x040fe20003f26070 */
[----:B------:R-:W-:Y:S01]  /*0140*/  IMAD R20, R16, R19, RZ ;  /* 0x0000001310147224 */ /* 0x000fe200078e02ff */
[----:B------:R-:W-:Y:S02]  /*0150*/  LOP3.LUT R27, R19, 0x7, RZ, 0xc0, !PT ;  /* 0x00000007131b7812 */ /* 0x000fe400078ec0ff */
[----:B------:R-:W-:Y:S02]  /*0160*/  MOV R24, RZ ;  /* 0x000000ff00187202 */ /* 0x000fe40000000f00 */
[----:B------:R-:W-:Y:S02]  /*0170*/  ISETP.NE.AND P0, PT, R27, RZ, PT ;  /* 0x000000ff1b00720c */ /* 0x000fe40003f05270 */
[----:B------:R-:W-:-:S05]  /*0180*/  MOV R21, RZ ;  /* 0x000000ff00157202 */ /* 0x000fca0000000f00 */
[----:B------:R-:W-:Y:S06]  /*0190*/  @!P1 BRA `(.L_x_4) ;  /* 0x0000000000c49947 */ /* 0x000fec0003800000 */
[----:B------:R-:W0:Y:S01]  /*01a0*/  LDC.64 R2, c[0x0][0x380] ;  /* 0x0000e000ff027b82 */ /* 0x000e220000000a00 */
[----:B------:R-:W-:Y:S02]  /*01b0*/  LOP3.LUT R21, R19, 0x7ffffff8, RZ, 0xc0, !PT ;  /* 0x7ffffff813157812 */ /* 0x000fe400078ec0ff */
[----:B------:R-:W-:Y:S02]  /*01c0*/  MOV R24, RZ ;  /* 0x000000ff00187202 */ /* 0x000fe40000000f00 */
[----:B------:R-:W-:Y:S02]  /*01d0*/  MOV R18, R0 ;  /* 0x0000000000127202 */ /* 0x000fe40000000f00 */
[----:B------:R-:W-:Y:S01]  /*01e0*/  IADD3 R22, PT, PT, -R21, RZ, RZ ;  /* 0x000000ff15167210 */ /* 0x000fe20007ffe1ff */
[----:B0-----:R-:W-:-:S03]  /*01f0*/  IMAD.WIDE.U32 R2, R20, 0x4, R2 ;  /* 0x0000000414027825 */ /* 0x001fc600078e0002 */
[----:B------:R-:W-:-:S04]  /*0200*/  IADD3 R4, P1, PT, R2, 0x10, RZ ;  /* 0x0000001002047810 */ /* 0x000fc80007f3e0ff */
[----:B------:R-:W-:-:S09]  /*0210*/  IADD3.X R5, PT, PT, RZ, R3, RZ, P1, !PT ;  /* 0x00000003ff057210 */ /* 0x000fd20000ffe4ff */
.L_x_5:
[----:B------:R-:W0:Y:S01]  /*0220*/  LDC.64 R14, c[0x0][0x388] ;  /* 0x0000e200ff0e7b82 */ /* 0x000e220000000a00 */
[----:B------:R-:W-:Y:S02]  /*0230*/  MOV R2, R4 ;  /* 0x0000000400027202 */ /* 0x000fe40000000f00 */
[----:B------:R-:W-:-:S05]  /*0240*/  MOV R3, R5 ;  /* 0x0000000500037202 */ /* 0x000fca0000000f00 */
[----:B------:R-:W2:Y:S04]  /*0250*/  LDG.E R25, desc[UR4][R2.64+-0x10] ;  /* 0xfffff00402197981 */ /* 0x000ea8000c1e1900 */
[----:B------:R-:W3:Y:S04]  /*0260*/  LDG.E R23, desc[UR4][R2.64+-0xc] ;  /* 0xfffff40402177981 */ /* 0x000ee8000c1e1900 */
[----:B------:R-:W4:Y:S04]  /*0270*/  LDG.E R29, desc[UR4][R2.64+-0x8] ;  /* 0xfffff804021d7981 */ /* 0x000f28000c1e1900 */
[----:B------:R-:W5:Y:S01]  /*0280*/  LDG.E R28, desc[UR4][R2.64+-0x4] ;  /* 0xfffffc04021c7981 */ /* 0x000f62000c1e1900 */
[----:B0-----:R-:W-:-:S05]  /*0290*/  IMAD.WIDE R14, R18, 0x4, R14 ;  /* 0x00000004120e7825 */ /* 0x001fca00078e020e */
[----:B------:R0:W2:Y:S01]  /*02a0*/  LDG.E R26, desc[UR4][R14.64] ;  /* 0x000000040e1a7981 */ /* 0x0000a2000c1e1900 */
[----:B------:R-:W-:-:S04]  /*02b0*/  IMAD.WIDE R12, R17, 0x4, R14 ;  /* 0x00000004110c7825 */ /* 0x000fc800078e020e */
[C---:B------:R-:W-:Y:S02]  /*02c0*/  IMAD.WIDE R4, R17.reuse, 0x4, R12 ;  /* 0x0000000411047825 */ /* 0x040fe400078e020c */
[----:B------:R-:W3:Y:S02]  /*02d0*/  LDG.E R12, desc[UR4][R12.64] ;  /* 0x000000040c0c7981 */ /* 0x000ee4000c1e1900 */
[C---:B------:R-:W-:Y:S02]  /*02e0*/  IMAD.WIDE R8, R17.reuse, 0x4, R4 ;  /* 0x0000000411087825 */ /* 0x040fe400078e0204 */
[----:B------:R-:W4:Y:S02]  /*02f0*/  LDG.E R4, desc[UR4][R4.64] ;  /* 0x0000000404047981 */ /* 0x000f24000c1e1900 */
[C---:B------:R-:W-:Y:S02]  /*0300*/  IMAD.WIDE R6, R17.reuse, 0x4, R8 ;  /* 0x0000000411067825 */ /* 0x040fe400078e0208 */
[----:B------:R-:W5:Y:S02]  /*0310*/  LDG.E R8, desc[UR4][R8.64] ;  /* 0x0000000408087981 */ /* 0x000f64000c1e1900 */
[----:B------:R-:W-:-:S02]  /*0320*/  IMAD.WIDE R10, R17, 0x4, R6 ;  /* 0x00000004110a7825 */ /* 0x000fc400078e0206 */
[----:B------:R-:W5:Y:S04]  /*0330*/  LDG.E R5, desc[UR4][R2.64] ;  /* 0x0000000402057981 */ /* 0x000f68000c1e1900 */
[----:B------:R-:W5:Y:S01]  /*0340*/  LDG.E R6, desc[UR4][R6.64] ;  /* 0x0000000406067981 */ /* 0x000f62000c1e1900 */
[----:B0-----:R-:W-:-:S03]  /*0350*/  IMAD.WIDE R14, R17, 0x4, R10 ;  /* 0x00000004110e7825 */ /* 0x001fc600078e020a */
[----:B------:R-:W5:Y:S04]  /*0360*/  LDG.E R10, desc[UR4][R10.64] ;  /* 0x000000040a0a7981 */ /* 0x000f68000c1e1900 */
[----:B------:R-:W5:Y:S04]  /*0370*/  LDG.E R13, desc[UR4][R14.64] ;  /* 0x000000040e0d7981 */ /* 0x000f68000c1e1900 */
[----:B------:R-:W5:Y:S04]  /*0380*/  LDG.E R7, desc[UR4][R2.64+0x4] ;  /* 0x0000040402077981 */ /* 0x000f68000c1e1900 */
[----:B------:R-:W5:Y:S01]  /*0390*/  LDG.E R9, desc[UR4][R2.64+0xc] ;  /* 0x00000c0402097981 */ /* 0x000f62000c1e1900 */
[----:B--2---:R-:W-:Y:S01]  /*03a0*/  FFMA R26, R25, R26, R24 ;  /* 0x0000001a191a7223 */ /* 0x004fe20000000018 */
[----:B------:R-:W-:-:S02]  /*03b0*/  IMAD.WIDE R24, R17, 0x4, R14 ;  /* 0x0000000411187825 */ /* 0x000fc400078e020e */
[----:B------:R-:W2:Y:S04]  /*03c0*/  LDG.E R14, desc[UR4][R2.64+0x8] ;  /* 0x00000804020e7981 */ /* 0x000ea8000c1e1900 */
[----:B------:R-:W2:Y:S01]  /*03d0*/  LDG.E R24, desc[UR4][R24.64] ;  /* 0x0000000418187981 */ /* 0x000ea2000c1e1900 */
[----:B---3--:R-:W-:Y:S01]  /*03e0*/  FFMA R12, R23, R12, R26 ;  /* 0x0000000c170c7223 */ /* 0x008fe2000000001a */
[----:B------:R-:W-:-:S03]  /*03f0*/  IADD3 R22, PT, PT, R22, 0x8, RZ ;  /* 0x0000000816167810 */ /* 0x000fc60007ffe0ff */
[----:B----4-:R-:W-:Y:S01]  /*0400*/  FFMA R29, R29, R4, R12 ;  /* 0x000000041d1d7223 */ /* 0x010fe2000000000c */
[----:B------:R-:W-:-:S03]  /*0410*/  ISETP.NE.AND P1, PT, R22, RZ, PT ;  /* 0x000000ff1600720c */ /* 0x000fc60003f25270 */
[----:B-----5:R-:W-:Y:S01]  /*0420*/  FFMA R8, R28, R8, R29 ;  /* 0x000000081c087223 */ /* 0x020fe2000000001d */
[----:B------:R-:W-:-:S03]  /*0430*/  IADD3 R4, P2, PT, R2, 0x20, RZ ;  /* 0x0000002002047810 */ /* 0x000fc60007f5e0ff */
[----:B------:R-:W-:Y:S01]  /*0440*/  FFMA R6, R5, R6, R8 ;  /* 0x0000000605067223 */ /* 0x000fe20000000008 */
[----:B------:R-:W-:Y:S02]  /*0450*/  IADD3.X R5, PT, PT, RZ, R3, RZ, P2, !PT ;  /* 0x00000003ff057210 */ /* 0x000fe400017fe4ff */
[----:B------:R-:W-:Y:S01]  /*0460*/  LEA R18, R17, R18, 0x3 ;  /* 0x0000001211127211 */ /* 0x000fe200078e18ff */
[----:B------:R-:W-:-:S04]  /*0470*/  FFMA R7, R7, R10, R6 ;  /* 0x0000000a07077223 */ /* 0x000fc80000000006 */
[----:B--2---:R-:W-:-:S04]  /*0480*/  FFMA R14, R14, R13, R7 ;  /* 0x0000000d0e0e7223 */ /* 0x004fc80000000007 */
[----:B------:R-:W-:Y:S01]  /*0490*/  FFMA R24, R9, R24, R14 ;  /* 0x0000001809187223 */ /* 0x000fe2000000000e */
[----:B------:R-:W-:Y:S06]  /*04a0*/  @P1 BRA `(.L_x_5) ;  /* 0xfffffffc005c1947 */ /* 0x000fec000383ffff */
.L_x_4:
[----:B------:R-:W-:Y:S05]  /*04b0*/  @!P0 BRA `(.L_x_3) ;  /* 0x0000000000fc8947 */ /* 0x000fea0003800000 */
[----:B------:R-:W-:Y:S02]  /*04c0*/  ISETP.GE.U32.AND P1, PT, R27, 0x4, PT ;  /* 0x000000041b00780c */ /* 0x000fe40003f26070 */
[----:B------:R-:W-:-:S04]  /*04d0*/  LOP3.LUT R14, R19, 0x3, RZ, 0xc0, !PT ;  /* 0x00000003130e7812 */ /* 0x000fc800078ec0ff */
[----:B------:R-:W-:-:S07]  /*04e0*/  ISETP.NE.AND P0, PT, R14, RZ, PT ;  /* 0x000000ff0e00720c */ /* 0x000fce0003f05270 */
[----:B------:R-:W-:Y:S06]  /*04f0*/  @!P1 BRA `(.L_x_6) ;  /* 0x00000000006c9947 */ /* 0x000fec0003800000 */
[----:B------:R-:W0:Y:S01]  /*0500*/  LDC.64 R4, c[0x0][0x388] ;  /* 0x0000e200ff047b82 */ /* 0x000e220000000a00 */
[----:B------:R-:W1:Y:S01]  /*0510*/  LDCU.64 UR6, c[0x0][0x380] ;  /* 0x00007000ff0677ac */ /* 0x000e620008000a00 */
[----:B------:R-:W-:Y:S01]  /*0520*/  IMAD R7, R21, R17, R0 ;  /* 0x0000001115077224 */ /* 0x000fe200078e0200 */
[CC--:B------:R-:W-:Y:S02]  /*0530*/  IADD3 R3, PT, PT, R20.reuse, R21.reuse, RZ ;  /* 0x0000001514037210 */ /* 0x0c0fe40007ffe0ff */
[----:B------:R-:W-:-:S03]  /*0540*/  IADD3 R8, P1, PT, R20, R21, RZ ;  /* 0x0000001514087210 */ /* 0x000fc60007f3e0ff */
[----:B------:R-:W2:Y:S01]  /*0550*/  LDC.64 R12, c[0x0][0x380] ;  /* 0x0000e000ff0c7b82 */ /* 0x000ea20000000a00 */
[----:B0-----:R-:W-:-:S04]  /*0560*/  IMAD.WIDE R4, R7, 0x4, R4 ;  /* 0x0000000407047825 */ /* 0x001fc800078e0204 */
[----:B------:R-:W-:Y:S02]  /*0570*/  IMAD.WIDE R6, R17, 0x4, R4 ;  /* 0x0000000411067825 */ /* 0x000fe400078e0204 */
[----:B------:R-:W3:Y:S02]  /*0580*/  LDG.E R4, desc[UR4][R4.64] ;  /* 0x0000000404047981 */ /* 0x000ee4000c1e1900 */
[----:B--2---:R-:W-:Y:S01]  /*0590*/  IMAD.WIDE.U32 R12, R3, 0x4, R12 ;  /* 0x00000004030c7825 */ /* 0x004fe200078e000c */
[----:B------:R-:W-:Y:S02]  /*05a0*/  IADD3.X R3, PT, PT, RZ, RZ, RZ, P1, !PT ;  /* 0x000000ffff037210 */ /* 0x000fe40000ffe4ff */
[----:B-1----:R-:W-:-:S03]  /*05b0*/  LEA R2, P1, R8, UR6, 0x2 ;  /* 0x0000000608027c11 */ /* 0x002fc6000f8210ff */
[----:B------:R-:W3:Y:S01]  /*05c0*/  LDG.E R13, desc[UR4][R12.64] ;  /* 0x000000040c0d7981 */ /* 0x000ee2000c1e1900 */
[----:B------:R-:W-:Y:S01]  /*05d0*/  LEA.HI.X R3, R8, UR7, R3, 0x2, P1 ;  /* 0x0000000708037c11 */ /* 0x000fe200088f1403 */
[C---:B------:R-:W-:Y:S02]  /*05e0*/  IMAD.WIDE R8, R17.reuse, 0x4, R6 ;  /* 0x0000000411087825 */ /* 0x040fe400078e0206 */
[----:B------:R-:W2:Y:S04]  /*05f0*/  LDG.E R6, desc[UR4][R6.64] ;  /* 0x0000000406067981 */ /* 0x000ea8000c1e1900 */
[----:B------:R-:W2:Y:S01]  /*0600*/  LDG.E R15, desc[UR4][R2.64+0x4] ;  /* 0x00000404020f7981 */ /* 0x000ea2000c1e1900 */
[----:B------:R-:W-:-:S03]  /*0610*/  IMAD.WIDE R10, R17, 0x4, R8 ;  /* 0x00000004110a7825 */ /* 0x000fc600078e0208 */
[----:B------:R-:W4:Y:S04]  /*0620*/  LDG.E R22, desc[UR4][R8.64] ;  /* 0x0000000408167981 */ /* 0x000f28000c1e1900 */
[----:B------:R-:W4:Y:S04]  /*0630*/  LDG.E R18, desc[UR4][R2.64+0x8] ;  /* 0x0000080402127981 */ /* 0x000f28000c1e1900 */
[----:B------:R-:W5:Y:S04]  /*0640*/  LDG.E R26, desc[UR4][R2.64+0xc] ;  /* 0x00000c04021a7981 */ /* 0x000f68000c1e1900 */
[----:B------:R-:W5:Y:S01]  /*0650*/  LDG.E R10, desc[UR4][R10.64] ;  /* 0x000000040a0a7981 */ /* 0x000f62000c1e1900 */
[----:B------:R-:W-:Y:S01]  /*0660*/  IADD3 R21, PT, PT, R21, 0x4, RZ ;  /* 0x0000000415157810 */ /* 0x000fe20007ffe0ff */
[----:B---3--:R-:W-:-:S04]  /*0670*/  FFMA R24, R13, R4, R24 ;  /* 0x000000040d187223 */ /* 0x008fc80000000018 */
[----:B--2---:R-:W-:-:S04]  /*0680*/  FFMA R15, R15, R6, R24 ;  /* 0x000000060f0f7223 */ /* 0x004fc80000000018 */
[----:B----4-:R-:W-:-:S04]  /*0690*/  FFMA R15, R18, R22, R15 ;  /* 0x00000016120f7223 */ /* 0x010fc8000000000f */
[----:B-----5:R-:W-:-:S07]  /*06a0*/  FFMA R24, R26, R10, R15 ;  /* 0x0000000a1a187223 */ /* 0x020fce000000000f */
.L_x_6:
[----:B------:R-:W-:Y:S05]  /*06b0*/  @!P0 BRA `(.L_x_3) ;  /* 0x00000000007c8947 */ /* 0x000fea0003800000 */
[----:B------:R-:W-:Y:S01]  /*06c0*/  ISETP.NE.AND P1, PT, R14, 0x1, PT ;  /* 0x000000010e00780c */ /* 0x000fe20003f25270 */
[----:B------:R-:W0:Y:S01]  /*06d0*/  LDC.64 R10, c[0x0][0x380] ;  /* 0x0000e000ff0a7b82 */ /* 0x000e220000000a00 */
[----:B------:R-:W-:-:S04]  /*06e0*/  LOP3.LUT R19, R19, 0x1, RZ, 0xc0, !PT ;  /* 0x0000000113137812 */ /* 0x000fc800078ec0ff */
[----:B------:R-:W-:-:S03]  /*06f0*/  ISETP.NE.U32.AND P0, PT, R19, 0x1, PT ;  /* 0x000000011300780c */ /* 0x000fc60003f05070 */
[----:B------:R-:W1:Y:S04]  /*0700*/  LDC.64 R8, c[0x0][0x388] ;  /* 0x0000e200ff087b82 */ /* 0x000e680000000a00 */
[CC--:B------:R-:W-:Y:S02]  /*0710*/  @P1 IADD3 R13, PT, PT, R20.reuse, R21.reuse, RZ ;  /* 0x00000015140d1210 */ /* 0x0c0fe40007ffe0ff */
[----:B------:R-:W-:Y:S02]  /*0720*/  @P1 IADD3 R12, P2, PT, R20, R21, RZ ;  /* 0x00000015140c1210 */ /* 0x000fe40007f5e0ff */
[----:B------:R-:W2:Y:S02]  /*0730*/  @P1 LDC.64 R2, c[0x0][0x380] ;  /* 0x0000e000ff021b82 */ /* 0x000ea40000000a00 */
[----:B------:R-:W-:-:S06]  /*0740*/  @P1 IADD3.X R14, PT, PT, RZ, RZ, RZ, P2, !PT ;  /* 0x000000ffff0e1210 */ /* 0x000fcc00017fe4ff */
[----:B------:R-:W3:Y:S01]  /*0750*/  LDC.64 R4, c[0x0][0x380] ;  /* 0x0000e000ff047b82 */ /* 0x000ee20000000a00 */
[----:B0-----:R-:W-:-:S04]  /*0760*/  @P1 IMAD.WIDE.U32 R10, R13, 0x4, R10 ;  /* 0x000000040d0a1825 */ /* 0x001fc800078e000a */
[C---:B------:R-:W-:Y:S01]  /*0770*/  @P1 IMAD R13, R21.reuse, R17, R0 ;  /* 0x00000011150d1224 */ /* 0x040fe200078e0200 */
[----:B------:R-:W-:Y:S01]  /*0780*/  @P1 IADD3 R21, PT, PT, R21, 0x2, RZ ;  /* 0x0000000215151810 */ /* 0x000fe20007ffe0ff */
[----:B------:R-:W4:Y:S01]  /*0790*/  @P1 LDG.E R11, desc[UR4][R10.64] ;  /* 0x000000040a0b1981 */ /* 0x000f22000c1e1900 */
[----:B------:R-:W0:Y:S01]  /*07a0*/  LDC.64 R6, c[0x0][0x388] ;  /* 0x0000e200ff067b82 */ /* 0x000e220000000a00 */
[----:B-1----:R-:W-:Y:S01]  /*07b0*/  @P1 IMAD.WIDE R8, R13, 0x4, R8 ;  /* 0x000000040d081825 */ /* 0x002fe200078e0208 */
[----:B------:R-:W-:Y:S02]  /*07c0*/  @!P0 IADD3 R15, PT, PT, R20, R21, RZ ;  /* 0x00000015140f8210 */ /* 0x000fe40007ffe0ff */
[----:B--2---:R-:W-:Y:S01]  /*07d0*/  @P1 LEA R2, P2, R12, R2, 0x2 ;  /* 0x000000020c021211 */ /* 0x004fe200078410ff */
[----:B------:R-:W-:-:S03]  /*07e0*/  @!P0 IMAD R21, R21, R17, R0 ;  /* 0x0000001115158224 */ /* 0x000fc600078e0200 */
[----:B------:R-:W-:Y:S01]  /*07f0*/  @P1 LEA.HI.X R3, R12, R3, R14, 0x2, P2 ;  /* 0x000000030c031211 */ /* 0x000fe200010f140e */
[----:B------:R-:W-:Y:S01]  /*0800*/  @P1 IMAD.WIDE R12, R17, 0x4, R8 ;  /* 0x00000004110c1825 */ /* 0x000fe200078e0208 */
[----:B------:R-:W4:Y:S03]  /*0810*/  @P1 LDG.E R14, desc[UR4][R8.64] ;  /* 0x00000004080e1981 */ /* 0x000f26000c1e1900 */
[----:B---3--:R-:W-:Y:S01]  /*0820*/  @!P0 IMAD.WIDE.U32 R4, R15, 0x4, R4 ;  /* 0x000000040f048825 */ /* 0x008fe200078e0004 */
[----:B------:R-:W2:Y:S04]  /*0830*/  @P1 LDG.E R2, desc[UR4][R2.64+0x4] ;  /* 0x0000040402021981 */ /* 0x000ea8000c1e1900 */
[----:B------:R-:W2:Y:S01]  /*0840*/  @P1 LDG.E R12, desc[UR4][R12.64] ;  /* 0x000000040c0c1981 */ /* 0x000ea2000c1e1900 */
[----:B0-----:R-:W-:-:S03]  /*0850*/  @!P0 IMAD.WIDE R6, R21, 0x4, R6 ;  /* 0x0000000415068825 */ /* 0x001fc600078e0206 */
[----:B------:R-:W3:Y:S04]  /*0860*/  @!P0 LDG.E R5, desc[UR4][R4.64] ;  /* 0x0000000404058981 */ /* 0x000ee8000c1e1900 */
[----:B------:R-:W3:Y:S01]  /*0870*/  @!P0 LDG.E R6, desc[UR4][R6.64] ;  /* 0x0000000406068981 */ /* 0x000ee2000c1e1900 */
[----:B----4-:R-:W-:-:S04]  /*0880*/  @P1 FFMA R11, R11, R14, R24 ;  /* 0x0000000e0b0b1223 */ /* 0x010fc80000000018 */
[----:B--2---:R-:W-:-:S04]  /*0890*/  @P1 FFMA R24, R2, R12, R11 ;  /* 0x0000000c02181223 */ /* 0x004fc8000000000b */
[----:B---3--:R-:W-:-:S07]  /*08a0*/  @!P0 FFMA R24, R5, R6, R24 ;  /* 0x0000000605188223 */ /* 0x008fce0000000018 */
.L_x_3:
[----:B------:R-:W0:Y:S01]  /*08b0*/  LDC.64 R2, c[0x0][0x390] ;  /* 0x0000e400ff027b82 */ /* 0x000e220000000a00 */
[----:B------:R-:W-:-:S04]  /*08c0*/  IMAD R17, R16, R17, R0 ;  /* 0x0000001110117224 */ /* 0x000fc800078e0200 */
[----:B0-----:R-:W-:-:S05]  /*08d0*/  IMAD.WIDE R2, R17, 0x4, R2 ;  /* 0x0000000411027825 */ /* 0x001fca00078e0202 */
[----:B------:R-:W-:Y:S01]  /*08e0*/  STG.E desc[UR4][R2.64], R24 ;  /* 0x0000001802007986 */ /* 0x000fe2000c101904 */
[----:B------:R-:W-:Y:S05]  /*08f0*/  EXIT ;  /* 0x000000000000794d */ /* 0x000fea0003800000 */
.L_x_7:
        /* <DEDUP_REMOVED lines=16> */
.L_x_9:


//--------------------- .nv.shared._Z26gpu_matrix_multiply_sharedPKfS0_Pfiii --------------------------
	.section	.nv.shared._Z26gpu_matrix_multiply_sharedPKfS0_Pfiii,"aw",@nobits
	.sectionflags	@""
	.align	4
.nv.shared._Z26gpu_matrix_multiply_sharedPKfS0_Pfiii:
	.zero		9344


//--------------------- .nv.shared.reserved.0     --------------------------
	.section	.nv.shared.reserved.0,"aw",@nobits
	.weak		__nv_reservedSMEM_offset_0_alias
	.size		__nv_reservedSMEM_offset_0_alias, 0, 64
	.other		__nv_reservedSMEM_offset_0_alias,@"STO_CUDA_RESERVED_SHARED STV_DEFAULT"
__nv_reservedSMEM_offset_0_alias:
	.zero		0
	.zero		64


//--------------------- .nv.constant0._Z26gpu_matrix_multiply_sharedPKfS0_Pfiii --------------------------
	.section	.nv.constant0._Z26gpu_matrix_multiply_sharedPKfS0_Pfiii,"a",@progbits
	.sectionflags	@""
	.align	4
.nv.constant0._Z26gpu_matrix_multiply_sharedPKfS0_Pfiii:
	.zero		932


//--------------------- .nv.constant0._Z25gpu_matrix_multiply_basicPKfS0_Pfiii --------------------------
	.section	.nv.constant0._Z25gpu_matrix_multiply_basicPKfS0_Pfiii,"a",@progbits
	.sectionflags	@""
	.align	4
.nv.constant0._Z25gpu_matrix_multiply_basicPKfS0_Pfiii:
	.zero		932


//--------------------- SYMBOLS --------------------------

	.type		.nv.reservedSmem.offset0,@object
	.size		.nv.reservedSmem.offset0,0x4
	.type		.nv.reservedSmem.cap,@object
	.size		.nv.reservedSmem.cap,0x4
